//
// Generated by NVIDIA NVVM Compiler
//
// Compiler Build ID: CL-36424714
// Cuda compilation tools, release 13.0, V13.0.88
// Based on NVVM 20.0.0
//

.version 9.0
.target sm_100
.address_size 64

	// .globl	_Z11forest_fireiPcS_S_

.visible .entry _Z11forest_fireiPcS_S_(
	.param .u32 _Z11forest_fireiPcS_S__param_0,
	.param .u64 .ptr .align 1 _Z11forest_fireiPcS_S__param_1,
	.param .u64 .ptr .align 1 _Z11forest_fireiPcS_S__param_2,
	.param .u64 .ptr .align 1 _Z11forest_fireiPcS_S__param_3
)
{
	.reg .pred 	%p<11>;
	.reg .b16 	%rs<7>;
	.reg .b32 	%r<15>;
	.reg .b64 	%rd<23>;

	ld.param.u32 	%r3, [_Z11forest_fireiPcS_S__param_0];
	ld.param.u64 	%rd9, [_Z11forest_fireiPcS_S__param_1];
	ld.param.u64 	%rd7, [_Z11forest_fireiPcS_S__param_2];
	ld.param.u64 	%rd8, [_Z11forest_fireiPcS_S__param_3];
	cvta.to.global.u64 	%rd1, %rd9;
	mov.u32 	%r4, %ntid.y;
	mov.u32 	%r5, %ctaid.y;
	mov.u32 	%r6, %tid.y;
	mad.lo.s32 	%r7, %r4, %r5, %r6;
	mov.u32 	%r8, %ntid.x;
	mov.u32 	%r9, %ctaid.x;
	mov.u32 	%r10, %tid.x;
	mad.lo.s32 	%r1, %r8, %r9, %r10;
	add.s32 	%r11, %r3, 2;
	mul.lo.s32 	%r2, %r11, %r7;
	setp.eq.s32 	%p1, %r7, 0;
	setp.gt.s32 	%p2, %r7, %r3;
	or.pred  	%p3, %p1, %p2;
	@%p3 bra 	$L__BB0_7;
	setp.lt.s32 	%p4, %r1, 1;
	setp.gt.s32 	%p5, %r1, %r3;
	or.pred  	%p6, %p4, %p5;
	@%p6 bra 	$L__BB0_7;
	add.s32 	%r12, %r2, %r1;
	cvt.s64.s32 	%rd2, %r12;
	add.s64 	%rd3, %rd1, %rd2;
	ld.global.u8 	%rs1, [%rd3];
	cvt.s64.s32 	%rd4, %r3;
	add.s64 	%rd11, %rd3, %rd4;
	ld.global.u8 	%rs2, [%rd11+2];
	setp.eq.s16 	%p7, %rs2, 3;
	mov.b64 	%rd22, 1;
	@%p7 bra 	$L__BB0_6;
	sub.s64 	%rd13, %rd2, %rd4;
	add.s64 	%rd14, %rd1, %rd13;
	ld.global.u8 	%rs3, [%rd14+-2];
	setp.eq.s16 	%p8, %rs3, 3;
	@%p8 bra 	$L__BB0_6;
	ld.global.u8 	%rs4, [%rd3+1];
	setp.eq.s16 	%p9, %rs4, 3;
	@%p9 bra 	$L__BB0_6;
	ld.global.u8 	%rs5, [%rd3+-1];
	setp.eq.s16 	%p10, %rs5, 3;
	selp.u64 	%rd22, 1, 0, %p10;
$L__BB0_6:
	cvta.to.global.u64 	%rd16, %rd8;
	cvt.u32.u16 	%r13, %rs1;
	cvt.s32.s8 	%r14, %r13;
	mul.wide.s32 	%rd17, %r14, 2;
	add.s64 	%rd18, %rd16, %rd17;
	add.s64 	%rd19, %rd18, %rd22;
	ld.global.u8 	%rs6, [%rd19];
	cvta.to.global.u64 	%rd20, %rd7;
	add.s64 	%rd21, %rd20, %rd2;
	st.global.u8 	[%rd21], %rs6;
$L__BB0_7:
	ret;

}


// ===== COMPILED SASS (sm_100) =====

	.target	sm_100

	.elftype	@"ET_EXEC"


//--------------------- .note.nv.tkinfo           --------------------------
	.section	.note.nv.tkinfo,"",@"SHT_NOTE"
	.sectionflags	@"SHF_NOTE_NV_TKINFO"
	.tkinfo
        /*0018*/ 	.word	0x00000002
        /*0030*/ 	.string	""
        /*0030*/ 	.string	"ptxas"
        /*0030*/ 	.string	"Cuda compilation tools, release 13.0, V13.0.88"
        /*0030*/ 	.string	"Build cuda_13.0.r13.0/compiler.36424714_0"
        /*0030*/ 	.string	"-arch sm_100 -m 64 "



//--------------------- .note.nv.cuinfo           --------------------------
	.section	.note.nv.cuinfo,"",@"SHT_NOTE"
	.sectionflags	@"SHF_NOTE_NV_CUINFO"
        /*0018*/ 	.short	0x0002
        /*001a*/ 	.short	0x0064
        /*001c*/ 	.short	0x0082
	.zero		2


//--------------------- .nv.info                  --------------------------
	.section	.nv.info,"",@"SHT_CUDA_INFO"
	.align	4


	//----- nvinfo : EIATTR_REGCOUNT
	.align		4
        /*0000*/ 	.byte	0x04, 0x2f
        /*0002*/ 	.short	(.L_1 - .L_0)
	.align		4
.L_0:
        /*0004*/ 	.word	index@(_Z11forest_fireiPcS_S_)
        /*0008*/ 	.word	0x00000010


	//----- nvinfo : EIATTR_FRAME_SIZE
	.align		4
.L_1:
        /*000c*/ 	.byte	0x04, 0x11
        /*000e*/ 	.short	(.L_3 - .L_2)
	.align		4
.L_2:
        /*0010*/ 	.word	index@(_Z11forest_fireiPcS_S_)
        /*0014*/ 	.word	0x00000000


	//----- nvinfo : EIATTR_MIN_STACK_SIZE
	.align		4
.L_3:
        /*0018*/ 	.byte	0x04, 0x12
        /*001a*/ 	.short	(.L_5 - .L_4)
	.align		4
.L_4:
        /*001c*/ 	.word	index@(_Z11forest_fireiPcS_S_)
        /*0020*/ 	.word	0x00000000
.L_5:


//--------------------- .nv.compat                --------------------------
	.section	.nv.compat,"",@"SHT_CUDA_COMPAT_INFO"
	.align	4
        /*0000*/ 	.byte	0x02, 0x09, 0x00, 0x00, 0x02, 0x02, 0x01, 0x00, 0x02, 0x05, 0x05, 0x00, 0x03, 0x07, 0x01, 0x01
        /*0010*/ 	.byte	0x02, 0x03, 0x00, 0x00, 0x02, 0x06, 0x01, 0x00, 0x04, 0x0b, 0x08, 0x00, 0x09, 0x00, 0x00, 0x00
        /*0020*/ 	.byte	0x00, 0x00, 0x00, 0x00


//--------------------- .nv.info._Z11forest_fireiPcS_S_ --------------------------
	.section	.nv.info._Z11forest_fireiPcS_S_,"",@"SHT_CUDA_INFO"
	.sectionflags	@""
	.align	4


	//----- nvinfo : EIATTR_CUDA_API_VERSION
	.align		4
        /*0000*/ 	.byte	0x04, 0x37
        /*0002*/ 	.short	(.L_7 - .L_6)
.L_6:
        /*0004*/ 	.word	0x00000082


	//----- nvinfo : EIATTR_KPARAM_INFO
	.align		4
.L_7:
        /*0008*/ 	.byte	0x04, 0x17
        /*000a*/ 	.short	(.L_9 - .L_8)
.L_8:
        /*000c*/ 	.word	0x00000000
        /*0010*/ 	.short	0x0003
        /*0012*/ 	.short	0x0018
        /*0014*/ 	.byte	0x00, 0xf5, 0x21, 0x00


	//----- nvinfo : EIATTR_KPARAM_INFO
	.align		4
.L_9:
        /*0018*/ 	.byte	0x04, 0x17
        /*001a*/ 	.short	(.L_11 - .L_10)
.L_10:
        /*001c*/ 	.word	0x00000000
        /*0020*/ 	.short	0x0002
        /*0022*/ 	.short	0x0010
        /*0024*/ 	.byte	0x00, 0xf5, 0x21, 0x00


	//----- nvinfo : EIATTR_KPARAM_INFO
	.align		4
.L_11:
        /*0028*/ 	.byte	0x04, 0x17
        /*002a*/ 	.short	(.L_13 - .L_12)
.L_12:
        /*002c*/ 	.word	0x00000000
        /*0030*/ 	.short	0x0001
        /*0032*/ 	.short	0x0008
        /*0034*/ 	.byte	0x00, 0xf5, 0x21, 0x00


	//----- nvinfo : EIATTR_KPARAM_INFO
	.align		4
.L_13:
        /*0038*/ 	.byte	0x04, 0x17
        /*003a*/ 	.short	(.L_15 - .L_14)
.L_14:
        /*003c*/ 	.word	0x00000000
        /*0040*/ 	.short	0x0000
        /*0042*/ 	.short	0x0000
        /*0044*/ 	.byte	0x00, 0xf0, 0x11, 0x00


	//----- nvinfo : EIATTR_SPARSE_MMA_MASK
	.align		4
.L_15:
        /*0048*/ 	.byte	0x03, 0x50
        /*004a*/ 	.short	0x0000


	//----- nvinfo : EIATTR_MAXREG_COUNT
	.align		4
        /*004c*/ 	.byte	0x03, 0x1b
        /*004e*/ 	.short	0x00ff


	//----- nvinfo : EIATTR_MERCURY_ISA_VERSION
	.align		4
        /*0050*/ 	.byte	0x03, 0x5f
        /*0052*/ 	.short	0x0101


	//----- nvinfo : EIATTR_VRC_CTA_INIT_COUNT
	.align		4
        /*0054*/ 	.byte	0x02, 0x4a
	.zero		1
	.zero		1


	//----- nvinfo : EIATTR_EXIT_INSTR_OFFSETS
	.align		4
        /*0058*/ 	.byte	0x04, 0x1c
        /*005a*/ 	.short	(.L_17 - .L_16)


	//   ....[0]....
.L_16:
        /*005c*/ 	.word	0x000000e0


	//   ....[1]....
        /*0060*/ 	.word	0x00000110


	//   ....[2]....
        /*0064*/ 	.word	0x00000370


	//----- nvinfo : EIATTR_CRS_STACK_SIZE
	.align		4
.L_17:
        /*0068*/ 	.byte	0x04, 0x1e
        /*006a*/ 	.short	(.L_19 - .L_18)
.L_18:
        /*006c*/ 	.word	0x00000000


	//----- nvinfo : EIATTR_CBANK_PARAM_SIZE
	.align		4
.L_19:
        /*0070*/ 	.byte	0x03, 0x19
        /*0072*/ 	.short	0x0020


	//----- nvinfo : EIATTR_PARAM_CBANK
	.align		4
        /*0074*/ 	.byte	0x04, 0x0a
        /*0076*/ 	.short	(.L_21 - .L_20)
	.align		4
.L_20:
        /*0078*/ 	.word	index@(.nv.constant0._Z11forest_fireiPcS_S_)
        /*007c*/ 	.short	0x0380
        /*007e*/ 	.short	0x0020


	//----- nvinfo : EIATTR_SW_WAR
	.align		4
.L_21:
        /*0080*/ 	.byte	0x04, 0x36
        /*0082*/ 	.short	(.L_23 - .L_22)
.L_22:
        /*0084*/ 	.word	0x00000008
.L_23:


//--------------------- .nv.callgraph             --------------------------
	.section	.nv.callgraph,"",@"SHT_CUDA_CALLGRAPH"
	.align	4
	.sectionentsize	8
	.align		4
        /*0000*/ 	.word	0x00000000
	.align		4
        /*0004*/ 	.word	0xffffffff
	.align		4
        /*0008*/ 	.word	0x00000000
	.align		4
        /*000c*/ 	.word	0xfffffffe
	.align		4
        /*0010*/ 	.word	0x00000000
	.align		4
        /*0014*/ 	.word	0xfffffffd
	.align		4
        /*0018*/ 	.word	0x00000000
	.align		4
        /*001c*/ 	.word	0xfffffffc


//--------------------- .text._Z11forest_fireiPcS_S_ --------------------------
	.section	.text._Z11forest_fireiPcS_S_,"ax",@progbits
	.align	128
        .global         _Z11forest_fireiPcS_S_
        .type           _Z11forest_fireiPcS_S_,@function
        .size           _Z11forest_fireiPcS_S_,(.L_x_3 - _Z11forest_fireiPcS_S_)
        .other          _Z11forest_fireiPcS_S_,@"STO_CUDA_ENTRY STV_DEFAULT"
_Z11forest_fireiPcS_S_:
.text._Z11forest_fireiPcS_S_:
[----:B------:R-:W-:Y:S01]  /*0000*/  LDC R1, c[0x0][0x37c] ;  /* 0x0000df00ff017b82 */ /* 0x000fe20000000800 */
[----:B------:R-:W0:Y:S01]  /*0010*/  S2R R0, SR_CTAID.Y ;  /* 0x0000000000007919 */ /* 0x000e220000002600 */
[----:B------:R-:W0:Y:S01]  /*0020*/  LDCU UR4, c[0x0][0x364] ;  /* 0x00006c80ff0477ac */ /* 0x000e220008000800 */
[----:B------:R-:W0:Y:S01]  /*0030*/  S2R R3, SR_TID.Y ;  /* 0x0000000000037919 */ /* 0x000e220000002200 */
[----:B------:R-:W1:Y:S01]  /*0040*/  LDCU UR8, c[0x0][0x380] ;  /* 0x00007000ff0877ac */ /* 0x000e620008000800 */
[----:B------:R-:W2:Y:S01]  /*0050*/  S2R R4, SR_CTAID.X ;  /* 0x0000000000047919 */ /* 0x000ea20000002500 */
[----:B------:R-:W2:Y:S01]  /*0060*/  LDCU UR5, c[0x0][0x360] ;  /* 0x00006c00ff0577ac */ /* 0x000ea20008000800 */
[----:B------:R-:W2:Y:S01]  /*0070*/  S2R R5, SR_TID.X ;  /* 0x0000000000057919 */ /* 0x000ea20000002100 */
[----:B0-----:R-:W-:Y:S01]  /*0080*/  IMAD R0, R0, UR4, R3 ;  /* 0x0000000400007c24 */ /* 0x001fe2000f8e0203 */
[----:B-1----:R-:W-:-:S04]  /*0090*/  UIADD3 UR4, UPT, UPT, UR8, 0x2, URZ ;  /* 0x0000000208047890 */ /* 0x002fc8000fffe0ff */
[----:B------:R-:W-:Y:S01]  /*00a0*/  ISETP.GT.AND P0, PT, R0, UR8, PT ;  /* 0x0000000800007c0c */ /* 0x000fe2000bf04270 */
[----:B--2---:R-:W-:-:S03]  /*00b0*/  IMAD R4, R4, UR5, R5 ;  /* 0x0000000504047c24 */ /* 0x004fc6000f8e0205 */
[C---:B------:R-:W-:Y:S01]  /*00c0*/  ISETP.EQ.OR P0, PT, R0.reuse, RZ, P0 ;  /* 0x000000ff0000720c */ /* 0x040fe20000702670 */
[----:B------:R-:W-:-:S12]  /*00d0*/  IMAD R5, R0, UR4, RZ ;  /* 0x0000000400057c24 */ /* 0x000fd8000f8e02ff */
[----:B------:R-:W-:Y:S05]  /*00e0*/  @P0 EXIT ;  /* 0x000000000000094d */ /* 0x000fea0003800000 */
[----:B------:R-:W-:-:S04]  /*00f0*/  ISETP.GT.AND P0, PT, R4, UR8, PT ;  /* 0x0000000804007c0c */ /* 0x000fc8000bf04270 */
[----:B------:R-:W-:-:S13]  /*0100*/  ISETP.LT.OR P0, PT, R4, 0x1, P0 ;  /* 0x000000010400780c */ /* 0x000fda0000701670 */
[----:B------:R-:W-:Y:S05]  /*0110*/  @P0 EXIT ;  /* 0x000000000000094d */ /* 0x000fea0003800000 */
[----:B------:R-:W0:Y:S01]  /*0120*/  LDC.64 R2, c[0x0][0x388] ;  /* 0x0000e200ff027b82 */ /* 0x000e220000000a00 */
[----:B------:R-:W-:Y:S01]  /*0130*/  IMAD.IADD R11, R4, 0x1, R5 ;  /* 0x00000001040b7824 */ /* 0x000fe200078e0205 */
[----:B------:R-:W1:Y:S04]  /*0140*/  LDCU.64 UR6, c[0x0][0x358] ;  /* 0x00006b00ff0677ac */ /* 0x000e680008000a00 */
[----:B------:R-:W-:Y:S01]  /*0150*/  SHF.R.S32.HI R10, RZ, 0x1f, R11 ;  /* 0x0000001fff0a7819 */ /* 0x000fe2000001140b */
[----:B------:R-:W-:Y:S01]  /*0160*/  USHF.R.S32.HI UR5, URZ, 0x1f, UR8 ;  /* 0x0000001fff057899 */ /* 0x000fe20008011408 */
[----:B------:R-:W2:Y:S01]  /*0170*/  LDC.64 R6, c[0x0][0x398] ;  /* 0x0000e600ff067b82 */ /* 0x000ea20000000a00 */
[----:B0-----:R-:W-:-:S05]  /*0180*/  IADD3 R4, P0, PT, R11, R2, RZ ;  /* 0x000000020b047210 */ /* 0x001fca0007f1e0ff */
[----:B------:R-:W-:Y:S01]  /*0190*/  IMAD.X R5, R10, 0x1, R3, P0 ;  /* 0x000000010a057824 */ /* 0x000fe200000e0603 */
[----:B------:R-:W-:-:S04]  /*01a0*/  IADD3 R8, P0, PT, R4, UR8, RZ ;  /* 0x0000000804087c10 */ /* 0x000fc8000ff1e0ff */
[----:B------:R-:W-:Y:S01]  /*01b0*/  IADD3.X R9, PT, PT, R5, UR5, RZ, P0, !PT ;  /* 0x0000000505097c10 */ /* 0x000fe200087fe4ff */
[----:B-1----:R-:W3:Y:S04]  /*01c0*/  LDG.E.U8 R0, desc[UR6][R4.64] ;  /* 0x0000000604007981 */ /* 0x002ee8000c1e1100 */
[----:B------:R-:W4:Y:S01]  /*01d0*/  LDG.E.U8 R8, desc[UR6][R8.64+0x2] ;  /* 0x0000020608087981 */ /* 0x000f22000c1e1100 */
[----:B------:R-:W-:Y:S01]  /*01e0*/  UMOV UR4, URZ ;  /* 0x000000ff00047c82 */ /* 0x000fe20008000000 */
[----:B------:R-:W-:Y:S01]  /*01f0*/  BSSY.RECONVERGENT B0, `(.L_x_0) ;  /* 0x0000010000007945 */ /* 0x000fe20003800200 */
[----:B---3--:R-:W-:Y:S02]  /*0200*/  PRMT R13, R0, 0x8880, RZ ;  /* 0x00008880000d7816 */ /* 0x008fe400000000ff */
[----:B----4-:R-:W-:-:S03]  /*0210*/  ISETP.NE.AND P0, PT, R8, 0x3, PT ;  /* 0x000000030800780c */ /* 0x010fc60003f05270 */
[----:B--2---:R-:W-:-:S04]  /*0220*/  IMAD.WIDE R6, R13, 0x2, R6 ;  /* 0x000000020d067825 */ /* 0x004fc800078e0206 */
[----:B------:R-:W-:-:S06]  /*0230*/  IMAD.MOV.U32 R13, RZ, RZ, 0x1 ;  /* 0x00000001ff0d7424 */ /* 0x000fcc00078e00ff */
[----:B------:R-:W-:Y:S05]  /*0240*/  @!P0 BRA `(.L_x_1) ;  /* 0x0000000000288947 */ /* 0x000fea0003800000 */
[----:B------:R-:W-:-:S04]  /*0250*/  IADD3 R2, P0, P1, R11, -UR8, R2 ;  /* 0x800000080b027c10 */ /* 0x000fc8000f91e002 */
[----:B------:R-:W-:-:S05]  /*0260*/  IADD3.X R3, PT, PT, R10, ~UR5, R3, P0, P1 ;  /* 0x800000050a037c10 */ /* 0x000fca00087e2403 */
[----:B------:R-:W2:Y:S02]  /*0270*/  LDG.E.U8 R2, desc[UR6][R2.64+-0x2] ;  /* 0xfffffe0602027981 */ /* 0x000ea4000c1e1100 */
[----:B--2---:R-:W-:-:S13]  /*0280*/  ISETP.NE.AND P0, PT, R2, 0x3, PT ;  /* 0x000000030200780c */ /* 0x004fda0003f05270 */
[----:B------:R-:W-:Y:S05]  /*0290*/  @!P0 BRA `(.L_x_1) ;  /* 0x0000000000148947 */ /* 0x000fea0003800000 */
[----:B------:R-:W2:Y:S02]  /*02a0*/  LDG.E.U8 R0, desc[UR6][R4.64+0x1] ;  /* 0x0000010604007981 */ /* 0x000ea4000c1e1100 */
[----:B--2---:R-:W-:-:S13]  /*02b0*/  ISETP.NE.AND P0, PT, R0, 0x3, PT ;  /* 0x000000030000780c */ /* 0x004fda0003f05270 */
[----:B------:R-:W2:Y:S02]  /*02c0*/  @P0 LDG.E.U8 R0, desc[UR6][R4.64+-0x1] ;  /* 0xffffff0604000981 */ /* 0x000ea4000c1e1100 */
[----:B--2---:R-:W-:-:S04]  /*02d0*/  @P0 ISETP.NE.AND P1, PT, R0, 0x3, PT ;  /* 0x000000030000080c */ /* 0x004fc80003f25270 */
[----:B------:R-:W-:-:S09]  /*02e0*/  @P0 SEL R13, RZ, 0x1, P1 ;  /* 0x00000001ff0d0807 */ /* 0x000fd20000800000 */
.L_x_1:
[----:B------:R-:W-:Y:S05]  /*02f0*/  BSYNC.RECONVERGENT B0 ;  /* 0x0000000000007941 */ /* 0x000fea0003800200 */
.L_x_0:
[----:B------:R-:W-:Y:S01]  /*0300*/  IADD3 R2, P0, PT, R6, R13, RZ ;  /* 0x0000000d06027210 */ /* 0x000fe20007f1e0ff */
[----:B------:R-:W0:Y:S03]  /*0310*/  LDCU.64 UR10, c[0x0][0x390] ;  /* 0x00007200ff0a77ac */ /* 0x000e260008000a00 */
[----:B------:R-:W-:-:S06]  /*0320*/  IADD3.X R3, PT, PT, R7, UR4, RZ, P0, !PT ;  /* 0x0000000407037c10 */ /* 0x000fcc00087fe4ff */
[----:B------:R-:W2:Y:S01]  /*0330*/  LDG.E.U8 R3, desc[UR6][R2.64] ;  /* 0x0000000602037981 */ /* 0x000ea2000c1e1100 */
[----:B0-----:R-:W-:-:S04]  /*0340*/  IADD3 R4, P0, PT, R11, UR10, RZ ;  /* 0x0000000a0b047c10 */ /* 0x001fc8000ff1e0ff */
[----:B------:R-:W-:-:S05]  /*0350*/  IADD3.X R5, PT, PT, R10, UR11, RZ, P0, !PT ;  /* 0x0000000b0a057c10 */ /* 0x000fca00087fe4ff */
[----:B--2---:R-:W-:Y:S01]  /*0360*/  STG.E.U8 desc[UR6][R4.64], R3 ;  /* 0x0000000304007986 */ /* 0x004fe2000c101106 */
[----:B------:R-:W-:Y:S05]  /*0370*/  EXIT ;  /* 0x000000000000794d */ /* 0x000fea0003800000 */
.L_x_2:
[----:B------:R-:W-:-:S00]  /*0380*/  BRA `(.L_x_2) ;  /* 0xfffffffc00fc7947 */ /* 0x000fc0000383ffff */
[----:B------:R-:W-:-:S00]  /*0390*/  NOP ;  /* 0x0000000000007918 */ /* 0x000fc00000000000 */
        /* <DEDUP_REMOVED lines=14> */
.L_x_3:


//--------------------- .nv.shared.reserved.0     --------------------------
	.section	.nv.shared.reserved.0,"aw",@nobits
	.weak		__nv_reservedSMEM_offset_0_alias
	.size		__nv_reservedSMEM_offset_0_alias, 0, 64
	.other		__nv_reservedSMEM_offset_0_alias,@"STO_CUDA_RESERVED_SHARED STV_DEFAULT"
__nv_reservedSMEM_offset_0_alias:
	.zero		0
	.zero		64


//--------------------- .nv.constant0._Z11forest_fireiPcS_S_ --------------------------
	.section	.nv.constant0._Z11forest_fireiPcS_S_,"a",@progbits
	.sectionflags	@""
	.align	4
.nv.constant0._Z11forest_fireiPcS_S_:
	.zero		928


//--------------------- SYMBOLS --------------------------

	.type		.nv.reservedSmem.offset0,@object
	.size		.nv.reservedSmem.offset0,0x4
